	.headerflags	@"EF_CUDA_TEXMODE_UNIFIED EF_CUDA_64BIT_ADDRESS EF_CUDA_ACCELERATORS EF_CUDA_SM90 EF_CUDA_VIRTUAL_SM(EF_CUDA_SM90)"
	.elftype	@"ET_EXEC"


//--------------------- .nv.info                  --------------------------
	.section	.nv.info,"",@"SHT_CUDA_INFO"
	.align	4


	//----- nvinfo : EIATTR_REGCOUNT
	.align		4
        /*0000*/ 	.byte	0x04, 0x2f
        /*0002*/ 	.short	(.L_1 - .L_0)
	.align		4
.L_0:
        /*0004*/ 	.word	index@(triton_poi_fused_add_26)
        /*0008*/ 	.word	0x0000000a


	//----- nvinfo : EIATTR_MIN_STACK_SIZE
	.align		4
.L_1:
        /*000c*/ 	.byte	0x04, 0x12
        /*000e*/ 	.short	(.L_3 - .L_2)
	.align		4
.L_2:
        /*0010*/ 	.word	index@(triton_poi_fused_add_26)
        /*0014*/ 	.word	0x00000000


	//----- nvinfo : EIATTR_FRAME_SIZE
	.align		4
.L_3:
        /*0018*/ 	.byte	0x04, 0x11
        /*001a*/ 	.short	(.L_5 - .L_4)
	.align		4
.L_4:
        /*001c*/ 	.word	index@(triton_poi_fused_add_26)
        /*0020*/ 	.word	0x00000000


	//----- nvinfo : EIATTR_MIN_STACK_SIZE
	.align		4
.L_5:
        /*0024*/ 	.byte	0x04, 0x12
        /*0026*/ 	.short	(.L_7 - .L_6)
	.align		4
.L_6:
        /*0028*/ 	.word	index@(triton_poi_fused_add_26)
        /*002c*/ 	.word	0x00000000
.L_7:


//--------------------- .nv.info.triton_poi_fused_add_26 --------------------------
	.section	.nv.info.triton_poi_fused_add_26,"",@"SHT_CUDA_INFO"
	.sectionflags	@""
	.align	4


	//----- nvinfo : EIATTR_CUDA_API_VERSION
	.align		4
        /*0000*/ 	.byte	0x04, 0x37
        /*0002*/ 	.short	(.L_9 - .L_8)
.L_8:
        /*0004*/ 	.word	0x0000007c


	//----- nvinfo : EIATTR_KPARAM_INFO
	.align		4
.L_9:
        /*0008*/ 	.byte	0x04, 0x17
        /*000a*/ 	.short	(.L_11 - .L_10)
.L_10:
        /*000c*/ 	.word	0x00000000
        /*0010*/ 	.short	0x0002
        /*0012*/ 	.short	0x0010
        /*0014*/ 	.byte	0x00, 0xf0, 0x11, 0x00


	//----- nvinfo : EIATTR_KPARAM_INFO
	.align		4
.L_11:
        /*0018*/ 	.byte	0x04, 0x17
        /*001a*/ 	.short	(.L_13 - .L_12)
.L_12:
        /*001c*/ 	.word	0x00000000
        /*0020*/ 	.short	0x0001
        /*0022*/ 	.short	0x0008
        /*0024*/ 	.byte	0x00, 0xf4, 0x21, 0x00


	//----- nvinfo : EIATTR_KPARAM_INFO
	.align		4
.L_13:
        /*0028*/ 	.byte	0x04, 0x17
        /*002a*/ 	.short	(.L_15 - .L_14)
.L_14:
        /*002c*/ 	.word	0x00000000
        /*0030*/ 	.short	0x0000
        /*0032*/ 	.short	0x0000
        /*0034*/ 	.byte	0x00, 0xf4, 0x21, 0x00


	//----- nvinfo : EIATTR_SPARSE_MMA_MASK
	.align		4
.L_15:
        /*0038*/ 	.byte	0x03, 0x50
        /*003a*/ 	.short	0x0000


	//----- nvinfo : EIATTR_MAXREG_COUNT
	.align		4
        /*003c*/ 	.byte	0x03, 0x1b
        /*003e*/ 	.short	0x00ff


	//----- nvinfo : EIATTR_EXIT_INSTR_OFFSETS
	.align		4
        /*0040*/ 	.byte	0x04, 0x1c
        /*0042*/ 	.short	(.L_17 - .L_16)


	//   ....[0]....
.L_16:
        /*0044*/ 	.word	0x00000100


	//----- nvinfo : EIATTR_REQNTID
	.align		4
.L_17:
        /*0048*/ 	.byte	0x04, 0x10
        /*004a*/ 	.short	(.L_19 - .L_18)
.L_18:
        /*004c*/ 	.word	0x00000100
        /*0050*/ 	.word	0x00000001
        /*0054*/ 	.word	0x00000001


	//----- nvinfo : EIATTR_CBANK_PARAM_SIZE
	.align		4
.L_19:
        /*0058*/ 	.byte	0x03, 0x19
        /*005a*/ 	.short	0x0014


	//----- nvinfo : EIATTR_PARAM_CBANK
	.align		4
        /*005c*/ 	.byte	0x04, 0x0a
        /*005e*/ 	.short	(.L_21 - .L_20)
	.align		4
.L_20:
        /*0060*/ 	.word	index@(.nv.constant0.triton_poi_fused_add_26)
        /*0064*/ 	.short	0x0210
        /*0066*/ 	.short	0x0014


	//----- nvinfo : EIATTR_SW_WAR
	.align		4
.L_21:
        /*0068*/ 	.byte	0x04, 0x36
        /*006a*/ 	.short	(.L_23 - .L_22)
.L_22:
        /*006c*/ 	.word	0x00000008
.L_23:


//--------------------- .nv.callgraph             --------------------------
	.section	.nv.callgraph,"",@"SHT_CUDA_CALLGRAPH"
	.align	4
	.sectionentsize	8
	.align		4
        /*0000*/ 	.word	0x00000000
	.align		4
        /*0004*/ 	.word	0xffffffff
	.align		4
        /*0008*/ 	.word	0x00000000
	.align		4
        /*000c*/ 	.word	0xfffffffe
	.align		4
        /*0010*/ 	.word	0x00000000
	.align		4
        /*0014*/ 	.word	0xfffffffd
	.align		4
        /*0018*/ 	.word	0x00000000
	.align		4
        /*001c*/ 	.word	0xfffffffc


//--------------------- .text.triton_poi_fused_add_26 --------------------------
	.section	.text.triton_poi_fused_add_26,"ax",@progbits
	.align	128
        .global         triton_poi_fused_add_26
        .type           triton_poi_fused_add_26,@function
        .size           triton_poi_fused_add_26,(.L_x_1 - triton_poi_fused_add_26)
        .other          triton_poi_fused_add_26,@"STO_CUDA_ENTRY STV_DEFAULT"
triton_poi_fused_add_26:
.text.triton_poi_fused_add_26:
[----:B------:R-:W-:Y:S01]  /*0000*/  LDC R1, c[0x0][0x28] ;  /* 0x00000a00ff017b82 */ /* 0x000fe20000000800 */
[----:B------:R-:W1:Y:S07]  /*0010*/  S2R R0, SR_TID.X ;  /* 0x0000000000007919 */ /* 0x000e6e0000002100 */
[----:B------:R-:W2:Y:S01]  /*0020*/  LDC.64 R4, c[0x0][0x218] ;  /* 0x00008600ff047b82 */ /* 0x000ea20000000a00 */
[----:B------:R-:W-:Y:S01]  /*0030*/  ULDC.64 UR4, c[0x0][0x208] ;  /* 0x0000820000047ab9 */ /* 0x000fe20000000a00 */
[----:B------:R-:W3:Y:S06]  /*0040*/  S2R R7, SR_CTAID.X ;  /* 0x0000000000077919 */ /* 0x000eec0000002500 */
[----:B------:R-:W4:Y:S01]  /*0050*/  LDC.64 R2, c[0x0][0x210] ;  /* 0x00008400ff027b82 */ /* 0x000f220000000a00 */
[----:B-1----:R-:W-:-:S04]  /*0060*/  SHF.L.U32 R0, R0, 0x1, RZ ;  /* 0x0000000100007819 */ /* 0x002fc800000006ff */
[----:B------:R-:W-:-:S04]  /*0070*/  LOP3.LUT R0, R0, 0x1fe, RZ, 0xc0, !PT ;  /* 0x000001fe00007812 */ /* 0x000fc800078ec0ff */
[----:B---3--:R-:W-:-:S05]  /*0080*/  LEA R7, R7, R0, 0x9 ;  /* 0x0000000007077211 */ /* 0x008fca00078e48ff */
[----:B--2---:R-:W-:-:S04]  /*0090*/  IMAD.WIDE R4, R7, 0x4, R4 ;  /* 0x0000000407047825 */ /* 0x004fc800078e0204 */
[----:B----4-:R-:W-:Y:S02]  /*00a0*/  IMAD.WIDE R2, R7, 0x4, R2 ;  /* 0x0000000407027825 */ /* 0x010fe400078e0202 */
[----:B------:R-:W2:Y:S04]  /*00b0*/  LDG.E.64 R4, desc[UR4][R4.64] ;  /* 0x0000000404047981 */ /* 0x000ea8000c1e1b00 */
[----:B------:R-:W2:Y:S02]  /*00c0*/  LDG.E.64 R6, desc[UR4][R2.64] ;  /* 0x0000000402067981 */ /* 0x000ea4000c1e1b00 */
[----:B--2---:R-:W-:Y:S01]  /*00d0*/  FADD R6, R6, R4 ;  /* 0x0000000406067221 */ /* 0x004fe20000000000 */
[----:B------:R-:W-:-:S05]  /*00e0*/  FADD R7, R7, R5 ;  /* 0x0000000507077221 */ /* 0x000fca0000000000 */
[----:B------:R-:W-:Y:S01]  /*00f0*/  STG.E.64 desc[UR4][R2.64], R6 ;  /* 0x0000000602007986 */ /* 0x000fe2000c101b04 */
[----:B------:R-:W-:Y:S05]  /*0100*/  EXIT ;  /* 0x000000000000794d */ /* 0x000fea0003800000 */
.L_x_0:
[----:B------:R-:W-:-:S00]  /*0110*/  BRA `(.L_x_0) ;  /* 0xfffffffc00fc7947 */ /* 0x000fc0000383ffff */
[----:B------:R-:W-:-:S00]  /*0120*/  NOP ;  /* 0x0000000000007918 */ /* 0x000fc00000000000 */
        /* <DEDUP_REMOVED lines=13> */
.L_x_1:


//--------------------- .nv.constant0.triton_poi_fused_add_26 --------------------------
	.section	.nv.constant0.triton_poi_fused_add_26,"a",@progbits
	.sectionflags	@""
	.align	4
.nv.constant0.triton_poi_fused_add_26:
	.zero		548
